	.headerflags	@"EF_CUDA_TEXMODE_UNIFIED EF_CUDA_64BIT_ADDRESS EF_CUDA_ACCELERATORS EF_CUDA_SM90 EF_CUDA_VIRTUAL_SM(EF_CUDA_SM90)"
	.elftype	@"ET_EXEC"


//--------------------- .nv.info                  --------------------------
	.section	.nv.info,"",@"SHT_CUDA_INFO"
	.align	4


	//----- nvinfo : EIATTR_REGCOUNT
	.align		4
        /*0000*/ 	.byte	0x04, 0x2f
        /*0002*/ 	.short	(.L_1 - .L_0)
	.align		4
.L_0:
        /*0004*/ 	.word	index@(triton_per_fused_add_mean_mul_sigmoid_1)
        /*0008*/ 	.word	0x00000012


	//----- nvinfo : EIATTR_MIN_STACK_SIZE
	.align		4
.L_1:
        /*000c*/ 	.byte	0x04, 0x12
        /*000e*/ 	.short	(.L_3 - .L_2)
	.align		4
.L_2:
        /*0010*/ 	.word	index@(triton_per_fused_add_mean_mul_sigmoid_1)
        /*0014*/ 	.word	0x00000000


	//----- nvinfo : EIATTR_FRAME_SIZE
	.align		4
.L_3:
        /*0018*/ 	.byte	0x04, 0x11
        /*001a*/ 	.short	(.L_5 - .L_4)
	.align		4
.L_4:
        /*001c*/ 	.word	index@(triton_per_fused_add_mean_mul_sigmoid_1)
        /*0020*/ 	.word	0x00000000


	//----- nvinfo : EIATTR_MIN_STACK_SIZE
	.align		4
.L_5:
        /*0024*/ 	.byte	0x04, 0x12
        /*0026*/ 	.short	(.L_7 - .L_6)
	.align		4
.L_6:
        /*0028*/ 	.word	index@(triton_per_fused_add_mean_mul_sigmoid_1)
        /*002c*/ 	.word	0x00000000
.L_7:


//--------------------- .nv.info.triton_per_fused_add_mean_mul_sigmoid_1 --------------------------
	.section	.nv.info.triton_per_fused_add_mean_mul_sigmoid_1,"",@"SHT_CUDA_INFO"
	.sectionflags	@""
	.align	4


	//----- nvinfo : EIATTR_CUDA_API_VERSION
	.align		4
        /*0000*/ 	.byte	0x04, 0x37
        /*0002*/ 	.short	(.L_9 - .L_8)
.L_8:
        /*0004*/ 	.word	0x0000007c


	//----- nvinfo : EIATTR_KPARAM_INFO
	.align		4
.L_9:
        /*0008*/ 	.byte	0x04, 0x17
        /*000a*/ 	.short	(.L_11 - .L_10)
.L_10:
        /*000c*/ 	.word	0x00000000
        /*0010*/ 	.short	0x0006
        /*0012*/ 	.short	0x002c
        /*0014*/ 	.byte	0x00, 0xf0, 0x11, 0x00


	//----- nvinfo : EIATTR_KPARAM_INFO
	.align		4
.L_11:
        /*0018*/ 	.byte	0x04, 0x17
        /*001a*/ 	.short	(.L_13 - .L_12)
.L_12:
        /*001c*/ 	.word	0x00000000
        /*0020*/ 	.short	0x0005
        /*0022*/ 	.short	0x0028
        /*0024*/ 	.byte	0x00, 0xf0, 0x11, 0x00


	//----- nvinfo : EIATTR_KPARAM_INFO
	.align		4
.L_13:
        /*0028*/ 	.byte	0x04, 0x17
        /*002a*/ 	.short	(.L_15 - .L_14)
.L_14:
        /*002c*/ 	.word	0x00000000
        /*0030*/ 	.short	0x0004
        /*0032*/ 	.short	0x0020
        /*0034*/ 	.byte	0x00, 0xf4, 0x21, 0x00


	//----- nvinfo : EIATTR_KPARAM_INFO
	.align		4
.L_15:
        /*0038*/ 	.byte	0x04, 0x17
        /*003a*/ 	.short	(.L_17 - .L_16)
.L_16:
        /*003c*/ 	.word	0x00000000
        /*0040*/ 	.short	0x0003
        /*0042*/ 	.short	0x0018
        /*0044*/ 	.byte	0x00, 0xf4, 0x21, 0x00


	//----- nvinfo : EIATTR_KPARAM_INFO
	.align		4
.L_17:
        /*0048*/ 	.byte	0x04, 0x17
        /*004a*/ 	.short	(.L_19 - .L_18)
.L_18:
        /*004c*/ 	.word	0x00000000
        /*0050*/ 	.short	0x0002
        /*0052*/ 	.short	0x0010
        /*0054*/ 	.byte	0x00, 0xf4, 0x21, 0x00


	//----- nvinfo : EIATTR_KPARAM_INFO
	.align		4
.L_19:
        /*0058*/ 	.byte	0x04, 0x17
        /*005a*/ 	.short	(.L_21 - .L_20)
.L_20:
        /*005c*/ 	.word	0x00000000
        /*0060*/ 	.short	0x0001
        /*0062*/ 	.short	0x0008
        /*0064*/ 	.byte	0x00, 0xf4, 0x21, 0x00


	//----- nvinfo : EIATTR_KPARAM_INFO
	.align		4
.L_21:
        /*0068*/ 	.byte	0x04, 0x17
        /*006a*/ 	.short	(.L_23 - .L_22)
.L_22:
        /*006c*/ 	.word	0x00000000
        /*0070*/ 	.short	0x0000
        /*0072*/ 	.short	0x0000
        /*0074*/ 	.byte	0x00, 0xf4, 0x21, 0x00


	//----- nvinfo : EIATTR_SPARSE_MMA_MASK
	.align		4
.L_23:
        /*0078*/ 	.byte	0x03, 0x50
        /*007a*/ 	.short	0x0000


	//----- nvinfo : EIATTR_MAXREG_COUNT
	.align		4
        /*007c*/ 	.byte	0x03, 0x1b
        /*007e*/ 	.short	0x00ff


	//----- nvinfo : EIATTR_COOP_GROUP_MASK_REGIDS
	.align		4
        /*0080*/ 	.byte	0x04, 0x29
        /*0082*/ 	.short	(.L_25 - .L_24)


	//   ....[0]....
.L_24:
        /*0084*/ 	.word	0xffffffff


	//   ....[1]....
        /*0088*/ 	.word	0xffffffff


	//   ....[2]....
        /*008c*/ 	.word	0xffffffff


	//   ....[3]....
        /*0090*/ 	.word	0xffffffff


	//----- nvinfo : EIATTR_COOP_GROUP_INSTR_OFFSETS
	.align		4
.L_25:
        /*0094*/ 	.byte	0x04, 0x28
        /*0096*/ 	.short	(.L_27 - .L_26)


	//   ....[0]....
.L_26:
        /*0098*/ 	.word	0x000001c0


	//   ....[1]....
        /*009c*/ 	.word	0x000002a0


	//   ....[2]....
        /*00a0*/ 	.word	0x00000340


	//   ....[3]....
        /*00a4*/ 	.word	0x00000420


	//----- nvinfo : EIATTR_EXIT_INSTR_OFFSETS
	.align		4
.L_27:
        /*00a8*/ 	.byte	0x04, 0x1c
        /*00aa*/ 	.short	(.L_29 - .L_28)


	//   ....[0]....
.L_28:
        /*00ac*/ 	.word	0x000004a0


	//   ....[1]....
        /*00b0*/ 	.word	0x000004d0


	//----- nvinfo : EIATTR_REQNTID
	.align		4
.L_29:
        /*00b4*/ 	.byte	0x04, 0x10
        /*00b6*/ 	.short	(.L_31 - .L_30)
.L_30:
        /*00b8*/ 	.word	0x00000040
        /*00bc*/ 	.word	0x00000001
        /*00c0*/ 	.word	0x00000001


	//----- nvinfo : EIATTR_CBANK_PARAM_SIZE
	.align		4
.L_31:
        /*00c4*/ 	.byte	0x03, 0x19
        /*00c6*/ 	.short	0x0030


	//----- nvinfo : EIATTR_PARAM_CBANK
	.align		4
        /*00c8*/ 	.byte	0x04, 0x0a
        /*00ca*/ 	.short	(.L_33 - .L_32)
	.align		4
.L_32:
        /*00cc*/ 	.word	index@(.nv.constant0.triton_per_fused_add_mean_mul_sigmoid_1)
        /*00d0*/ 	.short	0x0210
        /*00d2*/ 	.short	0x0030


	//----- nvinfo : EIATTR_SW_WAR
	.align		4
.L_33:
        /*00d4*/ 	.byte	0x04, 0x36
        /*00d6*/ 	.short	(.L_35 - .L_34)
.L_34:
        /*00d8*/ 	.word	0x00000008
.L_35:


//--------------------- .nv.callgraph             --------------------------
	.section	.nv.callgraph,"",@"SHT_CUDA_CALLGRAPH"
	.align	4
	.sectionentsize	8
	.align		4
        /*0000*/ 	.word	0x00000000
	.align		4
        /*0004*/ 	.word	0xffffffff
	.align		4
        /*0008*/ 	.word	0x00000000
	.align		4
        /*000c*/ 	.word	0xfffffffe
	.align		4
        /*0010*/ 	.word	0x00000000
	.align		4
        /*0014*/ 	.word	0xfffffffd
	.align		4
        /*0018*/ 	.word	0x00000000
	.align		4
        /*001c*/ 	.word	0xfffffffc


//--------------------- .text.triton_per_fused_add_mean_mul_sigmoid_1 --------------------------
	.section	.text.triton_per_fused_add_mean_mul_sigmoid_1,"ax",@progbits
	.sectionflags	@"SHF_BARRIERS=1"
	.align	128
        .global         triton_per_fused_add_mean_mul_sigmoid_1
        .type           triton_per_fused_add_mean_mul_sigmoid_1,@function
        .size           triton_per_fused_add_mean_mul_sigmoid_1,(.L_x_1 - triton_per_fused_add_mean_mul_sigmoid_1)
        .other          triton_per_fused_add_mean_mul_sigmoid_1,@"STO_CUDA_ENTRY STV_DEFAULT"
triton_per_fused_add_mean_mul_sigmoid_1:
.text.triton_per_fused_add_mean_mul_sigmoid_1:
[----:B------:R-:W0:Y:S02]  /*0000*/  LDC R1, c[0x0][0x28] ;  /* 0x00000a00ff017b82 */ /* 0x000e240000000800 */
[----:B------:R-:W1:Y:S01]  /*0010*/  S2R R0, SR_CTAID.X ;  /* 0x0000000000007919 */ /* 0x000e620000002500 */
[----:B------:R-:W2:Y:S01]  /*0020*/  LDC.64 R4, c[0x0][0x218] ;  /* 0x00008600ff047b82 */ /* 0x000ea20000000a00 */
[----:B------:R-:W3:Y:S07]  /*0030*/  S2R R6, SR_TID.X ;  /* 0x0000000000067919 */ /* 0x000eee0000002100 */
[----:B------:R-:W4:Y:S01]  /*0040*/  LDC.64 R10, c[0x0][0x228] ;  /* 0x00008a00ff0a7b82 */ /* 0x000f220000000a00 */
[----:B------:R-:W-:Y:S01]  /*0050*/  HFMA2.MMA R14, -RZ, RZ, 0, 0 ;  /* 0x00000000ff0e7435 */ /* 0x000fe200000001ff */
[----:B------:R-:W-:Y:S01]  /*0060*/  CS2R R12, SRZ ;  /* 0x00000000000c7805 */ /* 0x000fe2000001ff00 */
[----:B------:R-:W-:Y:S01]  /*0070*/  ULDC.64 UR4, c[0x0][0x208] ;  /* 0x0000820000047ab9 */ /* 0x000fe20000000a00 */
[----:B-1----:R-:W-:-:S02]  /*0080*/  SHF.R.S32.HI R3, RZ, 0x1f, R0 ;  /* 0x0000001fff037819 */ /* 0x002fc40000011400 */
[----:B------:R-:W-:Y:S02]  /*0090*/  ISETP.GE.AND P1, PT, R0, 0x10, PT ;  /* 0x000000100000780c */ /* 0x000fe40003f26270 */
[----:B------:R-:W-:Y:S02]  /*00a0*/  LEA.HI R8, R3, R0, RZ, 0x2 ;  /* 0x0000000003087211 */ /* 0x000fe400078f10ff */
[----:B------:R-:W1:Y:S01]  /*00b0*/  LDC.64 R2, c[0x0][0x220] ;  /* 0x00008800ff027b82 */ /* 0x000e620000000a00 */
[----:B---3--:R-:W-:Y:S02]  /*00c0*/  LOP3.LUT R7, R6, 0xf, RZ, 0xc0, !PT ;  /* 0x0000000f06077812 */ /* 0x008fe400078ec0ff */
[----:B------:R-:W-:Y:S02]  /*00d0*/  SHF.L.U32 R8, R8, 0x2, RZ ;  /* 0x0000000208087819 */ /* 0x000fe400000006ff */
[----:B------:R-:W-:Y:S02]  /*00e0*/  LEA R7, R0, R7, 0x4 ;  /* 0x0000000700077211 */ /* 0x000fe400078e20ff */
[----:B------:R-:W-:-:S03]  /*00f0*/  LOP3.LUT R9, R8, 0xfffffff0, RZ, 0xc0, !PT ;  /* 0xfffffff008097812 */ /* 0x000fc600078ec0ff */
[----:B--2---:R-:W-:Y:S01]  /*0100*/  IMAD.WIDE R4, R7, 0x4, R4 ;  /* 0x0000000407047825 */ /* 0x004fe200078e0204 */
[----:B------:R-:W-:-:S04]  /*0110*/  LOP3.LUT R9, R9, 0xf, R6, 0xf8, !PT ;  /* 0x0000000f09097812 */ /* 0x000fc800078ef806 */
[----:B------:R-:W2:Y:S01]  /*0120*/  @!P1 LDG.E R12, desc[UR4][R4.64] ;  /* 0x00000004040c9981 */ /* 0x000ea2000c1e1900 */
[----:B----4-:R-:W-:-:S05]  /*0130*/  IMAD.WIDE R10, R9, 0x4, R10 ;  /* 0x00000004090a7825 */ /* 0x010fca00078e020a */
[----:B------:R-:W3:Y:S01]  /*0140*/  @!P1 LDG.E.EL R14, desc[UR4][R10.64] ;  /* 0x000000040a0e9981 */ /* 0x000ee2000c2e1900 */
[----:B-1----:R-:W-:-:S05]  /*0150*/  IMAD.WIDE R8, R0, 0x4, R2 ;  /* 0x0000000400087825 */ /* 0x002fca00078e0202 */
[----:B------:R-:W4:Y:S01]  /*0160*/  @!P1 LDG.E.EL R13, desc[UR4][R8.64] ;  /* 0x00000004080d9981 */ /* 0x000f22000c2e1900 */
[----:B------:R-:W-:-:S06]  /*0170*/  MOV R2, RZ ;  /* 0x000000ff00027202 */ /* 0x000fcc0000000f00 */
[----:B------:R-:W5:Y:S01]  /*0180*/  @!P1 LDG.E R2, desc[UR4][R4.64] ;  /* 0x0000000404029981 */ /* 0x000f62000c1e1900 */
[----:B--2---:R-:W-:-:S04]  /*0190*/  SEL R3, R12, RZ, !P1 ;  /* 0x000000ff0c037207 */ /* 0x004fc80004800000 */
[----:B------:R-:W-:Y:S02]  /*01a0*/  FSEL R3, R3, RZ, !P1 ;  /* 0x000000ff03037208 */ /* 0x000fe40004800000 */
[----:B---3--:R-:W-:-:S03]  /*01b0*/  SEL R14, R14, RZ, !P1 ;  /* 0x000000ff0e0e7207 */ /* 0x008fc60004800000 */
[----:B------:R-:W1:Y:S02]  /*01c0*/  SHFL.BFLY PT, R12, R3, 0x8, 0x1f ;  /* 0x0d001f00030c7f89 */ /* 0x000e6400000e0000 */
[----:B------:R-:W-:Y:S01]  /*01d0*/  FADD R14, RZ, -R14 ;  /* 0x8000000eff0e7221 */ /* 0x000fe20000000000 */
[----:B----4-:R-:W-:-:S03]  /*01e0*/  FADD R13, RZ, -R13 ;  /* 0x8000000dff0d7221 */ /* 0x010fc60000000000 */
[----:B------:R-:W-:Y:S01]  /*01f0*/  FMUL R14, R14, 1.4426950216293334961 ;  /* 0x3fb8aa3b0e0e7820 */ /* 0x000fe20000400000 */
[----:B------:R-:W-:-:S04]  /*0200*/  FMUL R13, R13, 1.4426950216293334961 ;  /* 0x3fb8aa3b0d0d7820 */ /* 0x000fc80000400000 */
[----:B------:R-:W-:Y:S02]  /*0210*/  FSETP.GEU.AND P2, PT, R14, -126, PT ;  /* 0xc2fc00000e00780b */ /* 0x000fe40003f4e000 */
[----:B-----5:R-:W-:Y:S02]  /*0220*/  SEL R2, R2, RZ, !P1 ;  /* 0x000000ff02027207 */ /* 0x020fe40004800000 */
[----:B------:R-:W-:Y:S02]  /*0230*/  FSETP.GEU.AND P0, PT, R13, -126, PT ;  /* 0xc2fc00000d00780b */ /* 0x000fe40003f0e000 */
[----:B------:R-:W-:-:S04]  /*0240*/  LOP3.LUT P1, RZ, R6, 0x3f, RZ, 0xc0, !PT ;  /* 0x0000003f06ff7812 */ /* 0x000fc8000782c0ff */
[----:B------:R-:W-:-:S03]  /*0250*/  ISETP.LT.AND P1, PT, R0, 0x10, !P1 ;  /* 0x000000100000780c */ /* 0x000fc60004f21270 */
[----:B------:R-:W-:Y:S01]  /*0260*/  @!P2 FMUL R14, R14, 0.5 ;  /* 0x3f0000000e0ea820 */ /* 0x000fe20000400000 */
[----:B-1----:R-:W-:-:S03]  /*0270*/  FADD R12, R3, R12 ;  /* 0x0000000c030c7221 */ /* 0x002fc60000000000 */
[----:B------:R-:W-:Y:S01]  /*0280*/  @!P0 FMUL R13, R13, 0.5 ;  /* 0x3f0000000d0d8820 */ /* 0x000fe20000400000 */
[----:B------:R-:W1:Y:S01]  /*0290*/  MUFU.EX2 R8, R14 ;  /* 0x0000000e00087308 */ /* 0x000e620000000800 */
[----:B------:R-:W2:Y:S07]  /*02a0*/  SHFL.BFLY PT, R5, R12, 0x4, 0x1f ;  /* 0x0c801f000c057f89 */ /* 0x000eae00000e0000 */
[----:B------:R-:W3:Y:S01]  /*02b0*/  MUFU.EX2 R3, R13 ;  /* 0x0000000d00037308 */ /* 0x000ee20000000800 */
[----:B-1----:R-:W-:-:S04]  /*02c0*/  @!P2 FMUL R8, R8, R8 ;  /* 0x000000080808a220 */ /* 0x002fc80000400000 */
[----:B------:R-:W-:Y:S02]  /*02d0*/  FADD R15, R8, 1 ;  /* 0x3f800000080f7421 */ /* 0x000fe40000000000 */
[----:B------:R-:W1:Y:S01]  /*02e0*/  LDC.64 R8, c[0x0][0x230] ;  /* 0x00008c00ff087b82 */ /* 0x000e620000000a00 */
[----:B---3--:R-:W-:Y:S02]  /*02f0*/  @!P0 FMUL R3, R3, R3 ;  /* 0x0000000303038220 */ /* 0x008fe40000400000 */
[----:B------:R-:W-:Y:S01]  /*0300*/  FSETP.GT.AND P0, PT, R15, 8.50705917302346158658e+37, PT ;  /* 0x7e8000000f00780b */ /* 0x000fe20003f04000 */
[----:B--2---:R-:W-:Y:S01]  /*0310*/  FADD R5, R12, R5 ;  /* 0x000000050c057221 */ /* 0x004fe20000000000 */
[----:B------:R-:W-:Y:S01]  /*0320*/  HFMA2.MMA R12, -RZ, RZ, 1.625, 0 ;  /* 0x3e800000ff0c7435 */ /* 0x000fe200000001ff */
[----:B------:R-:W-:-:S03]  /*0330*/  FADD R11, R3, 1 ;  /* 0x3f800000030b7421 */ /* 0x000fc60000000000 */
[----:B------:R-:W2:Y:S02]  /*0340*/  SHFL.BFLY PT, R4, R5, 0x2, 0x1f ;  /* 0x0c401f0005047f89 */ /* 0x000ea400000e0000 */
[----:B------:R-:W-:-:S04]  /*0350*/  FSETP.GT.AND P2, PT, R11, 8.50705917302346158658e+37, PT ;  /* 0x7e8000000b00780b */ /* 0x000fc80003f44000 */
[----:B------:R-:W-:Y:S01]  /*0360*/  FSEL R14, R12, 1, P0 ;  /* 0x3f8000000c0e7808 */ /* 0x000fe20000000000 */
[----:B------:R-:W-:Y:S01]  /*0370*/  @P0 FMUL R15, R15, 0.25 ;  /* 0x3e8000000f0f0820 */ /* 0x000fe20000400000 */
[----:B------:R-:W-:Y:S02]  /*0380*/  LOP3.LUT P0, RZ, R6, 0x30, RZ, 0xc0, !PT ;  /* 0x0000003006ff7812 */ /* 0x000fe4000780c0ff */
[----:B------:R-:W-:Y:S02]  /*0390*/  FSEL R12, R12, 1, P2 ;  /* 0x3f8000000c0c7808 */ /* 0x000fe40001000000 */
[----:B------:R-:W-:Y:S01]  /*03a0*/  ISETP.LT.AND P0, PT, R0, 0x10, !P0 ;  /* 0x000000100000780c */ /* 0x000fe20004701270 */
[----:B------:R-:W3:Y:S02]  /*03b0*/  MUFU.RCP R15, R15 ;  /* 0x0000000f000f7308 */ /* 0x000ee40000001000 */
[----:B------:R-:W-:Y:S01]  /*03c0*/  @P2 FMUL R11, R11, 0.25 ;  /* 0x3e8000000b0b2820 */ /* 0x000fe20000400000 */
[----:B-1----:R-:W-:-:S05]  /*03d0*/  IMAD.WIDE R8, R7, 0x4, R8 ;  /* 0x0000000407087825 */ /* 0x002fca00078e0208 */
[----:B------:R-:W1:Y:S01]  /*03e0*/  MUFU.RCP R11, R11 ;  /* 0x0000000b000b7308 */ /* 0x000e620000001000 */
[----:B--2---:R-:W-:Y:S02]  /*03f0*/  FADD R3, R5, R4 ;  /* 0x0000000405037221 */ /* 0x004fe40000000000 */
[----:B------:R-:W2:Y:S01]  /*0400*/  LDC.64 R4, c[0x0][0x210] ;  /* 0x00008400ff047b82 */ /* 0x000ea20000000a00 */
[----:B---3--:R-:W-:Y:S02]  /*0410*/  FMUL R14, R15, R14 ;  /* 0x0000000e0f0e7220 */ /* 0x008fe40000400000 */
[----:B------:R-:W3:Y:S01]  /*0420*/  SHFL.BFLY PT, R10, R3, 0x1, 0x1f ;  /* 0x0c201f00030a7f89 */ /* 0x000ee200000e0000 */
[----:B-1----:R-:W-:Y:S01]  /*0430*/  FMUL R12, R11, R12 ;  /* 0x0000000c0b0c7220 */ /* 0x002fe20000400000 */
[----:B------:R-:W-:-:S04]  /*0440*/  FMUL R11, R2, R14 ;  /* 0x0000000e020b7220 */ /* 0x000fc80000400000 */
[----:B------:R-:W-:-:S05]  /*0450*/  FFMA R11, R2, R12, R11 ;  /* 0x0000000c020b7223 */ /* 0x000fca000000000b */
[----:B------:R1:W-:Y:S01]  /*0460*/  @P0 STG.E desc[UR4][R8.64], R11 ;  /* 0x0000000b08000986 */ /* 0x0003e2000c101904 */
[----:B--2---:R-:W-:-:S04]  /*0470*/  IMAD.WIDE R4, R0, 0x4, R4 ;  /* 0x0000000400047825 */ /* 0x004fc800078e0204 */
[----:B---3--:R-:W-:Y:S01]  /*0480*/  FADD R10, R3, R10 ;  /* 0x0000000a030a7221 */ /* 0x008fe20000000000 */
[----:B------:R-:W-:Y:S06]  /*0490*/  BAR.SYNC.DEFER_BLOCKING 0x0 ;  /* 0x0000000000007b1d */ /* 0x000fec0000010000 */
[----:B-1----:R-:W-:Y:S05]  /*04a0*/  @!P1 EXIT ;  /* 0x000000000000994d */ /* 0x002fea0003800000 */
[----:B------:R-:W-:-:S05]  /*04b0*/  FMUL R3, R10, 0.0625 ;  /* 0x3d8000000a037820 */ /* 0x000fca0000400000 */
[----:B------:R-:W-:Y:S01]  /*04c0*/  STG.E desc[UR4][R4.64], R3 ;  /* 0x0000000304007986 */ /* 0x000fe2000c101904 */
[----:B------:R-:W-:Y:S05]  /*04d0*/  EXIT ;  /* 0x000000000000794d */ /* 0x000fea0003800000 */
.L_x_0:
[----:B------:R-:W-:-:S00]  /*04e0*/  BRA `(.L_x_0) ;  /* 0xfffffffc00fc7947 */ /* 0x000fc0000383ffff */
[----:B------:R-:W-:-:S00]  /*04f0*/  NOP ;  /* 0x0000000000007918 */ /* 0x000fc00000000000 */
        /* <DEDUP_REMOVED lines=8> */
.L_x_1:


//--------------------- .nv.constant0.triton_per_fused_add_mean_mul_sigmoid_1 --------------------------
	.section	.nv.constant0.triton_per_fused_add_mean_mul_sigmoid_1,"a",@progbits
	.sectionflags	@""
	.align	4
.nv.constant0.triton_per_fused_add_mean_mul_sigmoid_1:
	.zero		576
